//
// Generated by NVIDIA NVVM Compiler
//
// Compiler Build ID: CL-36424714
// Cuda compilation tools, release 13.0, V13.0.88
// Based on NVVM 20.0.0
//

.version 9.0
.target sm_100
.address_size 64

	// .globl	_Z3fooPi

.visible .entry _Z3fooPi(
	.param .u64 .ptr .align 1 _Z3fooPi_param_0
)
{
	.reg .b32 	%r<3>;
	.reg .b64 	%rd<5>;

	ld.param.u64 	%rd1, [_Z3fooPi_param_0];
	cvta.to.global.u64 	%rd2, %rd1;
	mov.u32 	%r1, %tid.x;
	mul.wide.u32 	%rd3, %r1, 4;
	add.s64 	%rd4, %rd2, %rd3;
	mov.b32 	%r2, 2;
	st.global.u32 	[%rd4], %r2;
	ret;

}


// ===== COMPILED SASS (sm_100) =====

	.target	sm_100

	.elftype	@"ET_EXEC"


//--------------------- .note.nv.tkinfo           --------------------------
	.section	.note.nv.tkinfo,"",@"SHT_NOTE"
	.sectionflags	@"SHF_NOTE_NV_TKINFO"
	.tkinfo
        /*0018*/ 	.word	0x00000002
        /*0030*/ 	.string	""
        /*0030*/ 	.string	"ptxas"
        /*0030*/ 	.string	"Cuda compilation tools, release 13.0, V13.0.88"
        /*0030*/ 	.string	"Build cuda_13.0.r13.0/compiler.36424714_0"
        /*0030*/ 	.string	"-arch sm_100 -m 64 "



//--------------------- .note.nv.cuinfo           --------------------------
	.section	.note.nv.cuinfo,"",@"SHT_NOTE"
	.sectionflags	@"SHF_NOTE_NV_CUINFO"
        /*0018*/ 	.short	0x0002
        /*001a*/ 	.short	0x0064
        /*001c*/ 	.short	0x0082
	.zero		2


//--------------------- .nv.info                  --------------------------
	.section	.nv.info,"",@"SHT_CUDA_INFO"
	.align	4


	//----- nvinfo : EIATTR_REGCOUNT
	.align		4
        /*0000*/ 	.byte	0x04, 0x2f
        /*0002*/ 	.short	(.L_1 - .L_0)
	.align		4
.L_0:
        /*0004*/ 	.word	index@(_Z3fooPi)
        /*0008*/ 	.word	0x0000000a


	//----- nvinfo : EIATTR_FRAME_SIZE
	.align		4
.L_1:
        /*000c*/ 	.byte	0x04, 0x11
        /*000e*/ 	.short	(.L_3 - .L_2)
	.align		4
.L_2:
        /*0010*/ 	.word	index@(_Z3fooPi)
        /*0014*/ 	.word	0x00000000


	//----- nvinfo : EIATTR_MIN_STACK_SIZE
	.align		4
.L_3:
        /*0018*/ 	.byte	0x04, 0x12
        /*001a*/ 	.short	(.L_5 - .L_4)
	.align		4
.L_4:
        /*001c*/ 	.word	index@(_Z3fooPi)
        /*0020*/ 	.word	0x00000000
.L_5:


//--------------------- .nv.compat                --------------------------
	.section	.nv.compat,"",@"SHT_CUDA_COMPAT_INFO"
	.align	4
        /*0000*/ 	.byte	0x02, 0x09, 0x00, 0x00, 0x02, 0x02, 0x01, 0x00, 0x02, 0x05, 0x05, 0x00, 0x03, 0x07, 0x01, 0x01
        /*0010*/ 	.byte	0x02, 0x03, 0x00, 0x00, 0x02, 0x06, 0x01, 0x00, 0x04, 0x0b, 0x08, 0x00, 0x09, 0x00, 0x00, 0x00
        /*0020*/ 	.byte	0x00, 0x00, 0x00, 0x00


//--------------------- .nv.info._Z3fooPi         --------------------------
	.section	.nv.info._Z3fooPi,"",@"SHT_CUDA_INFO"
	.sectionflags	@""
	.align	4


	//----- nvinfo : EIATTR_CUDA_API_VERSION
	.align		4
        /*0000*/ 	.byte	0x04, 0x37
        /*0002*/ 	.short	(.L_7 - .L_6)
.L_6:
        /*0004*/ 	.word	0x00000082


	//----- nvinfo : EIATTR_KPARAM_INFO
	.align		4
.L_7:
        /*0008*/ 	.byte	0x04, 0x17
        /*000a*/ 	.short	(.L_9 - .L_8)
.L_8:
        /*000c*/ 	.word	0x00000000
        /*0010*/ 	.short	0x0000
        /*0012*/ 	.short	0x0000
        /*0014*/ 	.byte	0x00, 0xf5, 0x21, 0x00


	//----- nvinfo : EIATTR_SPARSE_MMA_MASK
	.align		4
.L_9:
        /*0018*/ 	.byte	0x03, 0x50
        /*001a*/ 	.short	0x0000


	//----- nvinfo : EIATTR_MAXREG_COUNT
	.align		4
        /*001c*/ 	.byte	0x03, 0x1b
        /*001e*/ 	.short	0x00ff


	//----- nvinfo : EIATTR_MERCURY_ISA_VERSION
	.align		4
        /*0020*/ 	.byte	0x03, 0x5f
        /*0022*/ 	.short	0x0101


	//----- nvinfo : EIATTR_VRC_CTA_INIT_COUNT
	.align		4
        /*0024*/ 	.byte	0x02, 0x4a
	.zero		1
	.zero		1


	//----- nvinfo : EIATTR_EXIT_INSTR_OFFSETS
	.align		4
        /*0028*/ 	.byte	0x04, 0x1c
        /*002a*/ 	.short	(.L_11 - .L_10)


	//   ....[0]....
.L_10:
        /*002c*/ 	.word	0x00000070


	//----- nvinfo : EIATTR_CBANK_PARAM_SIZE
	.align		4
.L_11:
        /*0030*/ 	.byte	0x03, 0x19
        /*0032*/ 	.short	0x0008


	//----- nvinfo : EIATTR_PARAM_CBANK
	.align		4
        /*0034*/ 	.byte	0x04, 0x0a
        /*0036*/ 	.short	(.L_13 - .L_12)
	.align		4
.L_12:
        /*0038*/ 	.word	index@(.nv.constant0._Z3fooPi)
        /*003c*/ 	.short	0x0380
        /*003e*/ 	.short	0x0008


	//----- nvinfo : EIATTR_SW_WAR
	.align		4
.L_13:
        /*0040*/ 	.byte	0x04, 0x36
        /*0042*/ 	.short	(.L_15 - .L_14)
.L_14:
        /*0044*/ 	.word	0x00000008
.L_15:


//--------------------- .nv.callgraph             --------------------------
	.section	.nv.callgraph,"",@"SHT_CUDA_CALLGRAPH"
	.align	4
	.sectionentsize	8
	.align		4
        /*0000*/ 	.word	0x00000000
	.align		4
        /*0004*/ 	.word	0xffffffff
	.align		4
        /*0008*/ 	.word	0x00000000
	.align		4
        /*000c*/ 	.word	0xfffffffe
	.align		4
        /*0010*/ 	.word	0x00000000
	.align		4
        /*0014*/ 	.word	0xfffffffd
	.align		4
        /*0018*/ 	.word	0x00000000
	.align		4
        /*001c*/ 	.word	0xfffffffc


//--------------------- .text._Z3fooPi            --------------------------
	.section	.text._Z3fooPi,"ax",@progbits
	.align	128
        .global         _Z3fooPi
        .type           _Z3fooPi,@function
        .size           _Z3fooPi,(.L_x_1 - _Z3fooPi)
        .other          _Z3fooPi,@"STO_CUDA_ENTRY STV_DEFAULT"
_Z3fooPi:
.text._Z3fooPi:
[----:B------:R-:W-:Y:S01]  /*0000*/  LDC R1, c[0x0][0x37c] ;  /* 0x0000df00ff017b82 */ /* 0x000fe20000000800 */
[----:B------:R-:W0:Y:S07]  /*0010*/  S2R R5, SR_TID.X ;  /* 0x0000000000057919 */ /* 0x000e2e0000002100 */
[----:B------:R-:W0:Y:S01]  /*0020*/  LDC.64 R2, c[0x0][0x380] ;  /* 0x0000e000ff027b82 */ /* 0x000e220000000a00 */
[----:B------:R-:W1:Y:S01]  /*0030*/  LDCU.64 UR4, c[0x0][0x358] ;  /* 0x00006b00ff0477ac */ /* 0x000e620008000a00 */
[----:B------:R-:W-:-:S02]  /*0040*/  HFMA2 R7, -RZ, RZ, 0, 1.1920928955078125e-07 ;  /* 0x00000002ff077431 */ /* 0x000fc400000001ff */
[----:B0-----:R-:W-:-:S05]  /*0050*/  IMAD.WIDE.U32 R2, R5, 0x4, R2 ;  /* 0x0000000405027825 */ /* 0x001fca00078e0002 */
[----:B-1----:R-:W-:Y:S01]  /*0060*/  STG.E desc[UR4][R2.64], R7 ;  /* 0x0000000702007986 */ /* 0x002fe2000c101904 */
[----:B------:R-:W-:Y:S05]  /*0070*/  EXIT ;  /* 0x000000000000794d */ /* 0x000fea0003800000 */
.L_x_0:
[----:B------:R-:W-:-:S00]  /*0080*/  BRA `(.L_x_0) ;  /* 0xfffffffc00fc7947 */ /* 0x000fc0000383ffff */
[----:B------:R-:W-:-:S00]  /*0090*/  NOP ;  /* 0x0000000000007918 */ /* 0x000fc00000000000 */
        /* <DEDUP_REMOVED lines=14> */
.L_x_1:


//--------------------- .nv.shared.reserved.0     --------------------------
	.section	.nv.shared.reserved.0,"aw",@nobits
	.weak		__nv_reservedSMEM_offset_0_alias
	.size		__nv_reservedSMEM_offset_0_alias, 0, 64
	.other		__nv_reservedSMEM_offset_0_alias,@"STO_CUDA_RESERVED_SHARED STV_DEFAULT"
__nv_reservedSMEM_offset_0_alias:
	.zero		0
	.zero		64


//--------------------- .nv.constant0._Z3fooPi    --------------------------
	.section	.nv.constant0._Z3fooPi,"a",@progbits
	.sectionflags	@""
	.align	4
.nv.constant0._Z3fooPi:
	.zero		904


//--------------------- SYMBOLS --------------------------

	.type		.nv.reservedSmem.offset0,@object
	.size		.nv.reservedSmem.offset0,0x4
